	.headerflags	@"EF_CUDA_TEXMODE_UNIFIED EF_CUDA_64BIT_ADDRESS EF_CUDA_ACCELERATORS EF_CUDA_SM90 EF_CUDA_VIRTUAL_SM(EF_CUDA_SM90)"
	.elftype	@"ET_EXEC"


//--------------------- .nv.info                  --------------------------
	.section	.nv.info,"",@"SHT_CUDA_INFO"
	.align	4


	//----- nvinfo : EIATTR_REGCOUNT
	.align		4
        /*0000*/ 	.byte	0x04, 0x2f
        /*0002*/ 	.short	(.L_3 - .L_2)
	.align		4
.L_2:
        /*0004*/ 	.word	index@(triton_poi_fused__native_batch_norm_legit_no_training_silu_30)
        /*0008*/ 	.word	0x00000026


	//----- nvinfo : EIATTR_MIN_STACK_SIZE
	.align		4
.L_3:
        /*000c*/ 	.byte	0x04, 0x12
        /*000e*/ 	.short	(.L_5 - .L_4)
	.align		4
.L_4:
        /*0010*/ 	.word	index@(triton_poi_fused__native_batch_norm_legit_no_training_silu_30)
        /*0014*/ 	.word	0x00000000


	//----- nvinfo : EIATTR_FRAME_SIZE
	.align		4
.L_5:
        /*0018*/ 	.byte	0x04, 0x11
        /*001a*/ 	.short	(.L_7 - .L_6)
	.align		4
.L_6:
        /*001c*/ 	.word	index@(triton_poi_fused__native_batch_norm_legit_no_training_silu_30)
        /*0020*/ 	.word	0x00000000


	//----- nvinfo : EIATTR_MIN_STACK_SIZE
	.align		4
.L_7:
        /*0024*/ 	.byte	0x04, 0x12
        /*0026*/ 	.short	(.L_9 - .L_8)
	.align		4
.L_8:
        /*0028*/ 	.word	index@(triton_poi_fused__native_batch_norm_legit_no_training_silu_30)
        /*002c*/ 	.word	0x00000000
.L_9:


//--------------------- .nv.info.triton_poi_fused__native_batch_norm_legit_no_training_silu_30 --------------------------
	.section	.nv.info.triton_poi_fused__native_batch_norm_legit_no_training_silu_30,"",@"SHT_CUDA_INFO"
	.sectionflags	@""
	.align	4


	//----- nvinfo : EIATTR_CUDA_API_VERSION
	.align		4
        /*0000*/ 	.byte	0x04, 0x37
        /*0002*/ 	.short	(.L_11 - .L_10)
.L_10:
        /*0004*/ 	.word	0x0000007c


	//----- nvinfo : EIATTR_KPARAM_INFO
	.align		4
.L_11:
        /*0008*/ 	.byte	0x04, 0x17
        /*000a*/ 	.short	(.L_13 - .L_12)
.L_12:
        /*000c*/ 	.word	0x00000000
        /*0010*/ 	.short	0x0007
        /*0012*/ 	.short	0x0034
        /*0014*/ 	.byte	0x00, 0xf0, 0x11, 0x00


	//----- nvinfo : EIATTR_KPARAM_INFO
	.align		4
.L_13:
        /*0018*/ 	.byte	0x04, 0x17
        /*001a*/ 	.short	(.L_15 - .L_14)
.L_14:
        /*001c*/ 	.word	0x00000000
        /*0020*/ 	.short	0x0006
        /*0022*/ 	.short	0x0030
        /*0024*/ 	.byte	0x00, 0xf0, 0x11, 0x00


	//----- nvinfo : EIATTR_KPARAM_INFO
	.align		4
.L_15:
        /*0028*/ 	.byte	0x04, 0x17
        /*002a*/ 	.short	(.L_17 - .L_16)
.L_16:
        /*002c*/ 	.word	0x00000000
        /*0030*/ 	.short	0x0005
        /*0032*/ 	.short	0x0028
        /*0034*/ 	.byte	0x00, 0xf4, 0x21, 0x00


	//----- nvinfo : EIATTR_KPARAM_INFO
	.align		4
.L_17:
        /*0038*/ 	.byte	0x04, 0x17
        /*003a*/ 	.short	(.L_19 - .L_18)
.L_18:
        /*003c*/ 	.word	0x00000000
        /*0040*/ 	.short	0x0004
        /*0042*/ 	.short	0x0020
        /*0044*/ 	.byte	0x00, 0xf4, 0x21, 0x00


	//----- nvinfo : EIATTR_KPARAM_INFO
	.align		4
.L_19:
        /*0048*/ 	.byte	0x04, 0x17
        /*004a*/ 	.short	(.L_21 - .L_20)
.L_20:
        /*004c*/ 	.word	0x00000000
        /*0050*/ 	.short	0x0003
        /*0052*/ 	.short	0x0018
        /*0054*/ 	.byte	0x00, 0xf4, 0x21, 0x00


	//----- nvinfo : EIATTR_KPARAM_INFO
	.align		4
.L_21:
        /*0058*/ 	.byte	0x04, 0x17
        /*005a*/ 	.short	(.L_23 - .L_22)
.L_22:
        /*005c*/ 	.word	0x00000000
        /*0060*/ 	.short	0x0002
        /*0062*/ 	.short	0x0010
        /*0064*/ 	.byte	0x00, 0xf4, 0x21, 0x00


	//----- nvinfo : EIATTR_KPARAM_INFO
	.align		4
.L_23:
        /*0068*/ 	.byte	0x04, 0x17
        /*006a*/ 	.short	(.L_25 - .L_24)
.L_24:
        /*006c*/ 	.word	0x00000000
        /*0070*/ 	.short	0x0001
        /*0072*/ 	.short	0x0008
        /*0074*/ 	.byte	0x00, 0xf4, 0x21, 0x00


	//----- nvinfo : EIATTR_KPARAM_INFO
	.align		4
.L_25:
        /*0078*/ 	.byte	0x04, 0x17
        /*007a*/ 	.short	(.L_27 - .L_26)
.L_26:
        /*007c*/ 	.word	0x00000000
        /*0080*/ 	.short	0x0000
        /*0082*/ 	.short	0x0000
        /*0084*/ 	.byte	0x00, 0xf4, 0x21, 0x00


	//----- nvinfo : EIATTR_SPARSE_MMA_MASK
	.align		4
.L_27:
        /*0088*/ 	.byte	0x03, 0x50
        /*008a*/ 	.short	0x0000


	//----- nvinfo : EIATTR_MAXREG_COUNT
	.align		4
        /*008c*/ 	.byte	0x03, 0x1b
        /*008e*/ 	.short	0x00ff


	//----- nvinfo : EIATTR_EXIT_INSTR_OFFSETS
	.align		4
        /*0090*/ 	.byte	0x04, 0x1c
        /*0092*/ 	.short	(.L_29 - .L_28)


	//   ....[0]....
.L_28:
        /*0094*/ 	.word	0x00001b20


	//   ....[1]....
        /*0098*/ 	.word	0x00001b70


	//----- nvinfo : EIATTR_REQNTID
	.align		4
.L_29:
        /*009c*/ 	.byte	0x04, 0x10
        /*009e*/ 	.short	(.L_31 - .L_30)
.L_30:
        /*00a0*/ 	.word	0x00000100
        /*00a4*/ 	.word	0x00000001
        /*00a8*/ 	.word	0x00000001


	//----- nvinfo : EIATTR_CBANK_PARAM_SIZE
	.align		4
.L_31:
        /*00ac*/ 	.byte	0x03, 0x19
        /*00ae*/ 	.short	0x0038


	//----- nvinfo : EIATTR_PARAM_CBANK
	.align		4
        /*00b0*/ 	.byte	0x04, 0x0a
        /*00b2*/ 	.short	(.L_33 - .L_32)
	.align		4
.L_32:
        /*00b4*/ 	.word	index@(.nv.constant0.triton_poi_fused__native_batch_norm_legit_no_training_silu_30)
        /*00b8*/ 	.short	0x0210
        /*00ba*/ 	.short	0x0038


	//----- nvinfo : EIATTR_SW_WAR
	.align		4
.L_33:
        /*00bc*/ 	.byte	0x04, 0x36
        /*00be*/ 	.short	(.L_35 - .L_34)
.L_34:
        /*00c0*/ 	.word	0x00000008
.L_35:


//--------------------- .nv.callgraph             --------------------------
	.section	.nv.callgraph,"",@"SHT_CUDA_CALLGRAPH"
	.align	4
	.sectionentsize	8
	.align		4
        /*0000*/ 	.word	0x00000000
	.align		4
        /*0004*/ 	.word	0xffffffff
	.align		4
        /*0008*/ 	.word	0x00000000
	.align		4
        /*000c*/ 	.word	0xfffffffe
	.align		4
        /*0010*/ 	.word	0x00000000
	.align		4
        /*0014*/ 	.word	0xfffffffd
	.align		4
        /*0018*/ 	.word	0x00000000
	.align		4
        /*001c*/ 	.word	0xfffffffc


//--------------------- .nv.constant4             --------------------------
	.section	.nv.constant4,"a",@progbits
	.align	8
	.align		8
.nv.constant4:
        /*0000*/ 	.dword	_$_str
	.align		8
        /*0008*/ 	.dword	_$_str_$_2


//--------------------- .text.triton_poi_fused__native_batch_norm_legit_no_training_silu_30 --------------------------
	.section	.text.triton_poi_fused__native_batch_norm_legit_no_training_silu_30,"ax",@progbits
	.sectionflags	@"SHF_BARRIERS=1"
	.align	128
        .global         triton_poi_fused__native_batch_norm_legit_no_training_silu_30
        .type           triton_poi_fused__native_batch_norm_legit_no_training_silu_30,@function
        .size           triton_poi_fused__native_batch_norm_legit_no_training_silu_30,(.L_x_1 - triton_poi_fused__native_batch_norm_legit_no_training_silu_30)
        .other          triton_poi_fused__native_batch_norm_legit_no_training_silu_30,@"STO_CUDA_ENTRY STV_DEFAULT"
triton_poi_fused__native_batch_norm_legit_no_training_silu_30:
.text.triton_poi_fused__native_batch_norm_legit_no_training_silu_30:
[----:B------:R-:W0:Y:S01]  /*0000*/  LDC R1, c[0x0][0x28] ;  /* 0x00000a00ff017b82 */ /* 0x000e220000000800 */
[----:B------:R-:W1:Y:S07]  /*0010*/  S2R R0, SR_TID.X ;  /* 0x0000000000007919 */ /* 0x000e6e0000002100 */
[----:B------:R-:W2:Y:S01]  /*0020*/  LDC.64 R8, c[0x0][0x210] ;  /* 0x00008400ff087b82 */ /* 0x000ea20000000a00 */
[----:B------:R-:W-:Y:S02]  /*0030*/  CS2R R16, SRZ ;  /* 0x0000000000107805 */ /* 0x000fe4000001ff00 */
[----:B------:R-:W-:Y:S01]  /*0040*/  CS2R R18, SRZ ;  /* 0x0000000000127805 */ /* 0x000fe2000001ff00 */
[----:B------:R-:W3:Y:S01]  /*0050*/  S2R R21, SR_CTAID.Y ;  /* 0x0000000000157919 */ /* 0x000ee20000002600 */
[----:B------:R-:W-:Y:S01]  /*0060*/  ULDC.64 UR6, c[0x0][0x208] ;  /* 0x0000820000067ab9 */ /* 0x000fe20000000a00 */
[----:B------:R-:W4:Y:S01]  /*0070*/  S2R R3, SR_CTAID.X ;  /* 0x0000000000037919 */ /* 0x000f220000002500 */
[----:B------:R-:W-:-:S02]  /*0080*/  CS2R R6, SRZ ;  /* 0x0000000000067805 */ /* 0x000fc4000001ff00 */
[----:B------:R-:W-:Y:S01]  /*0090*/  CS2R R14, SRZ ;  /* 0x00000000000e7805 */ /* 0x000fe2000001ff00 */
[----:B------:R-:W5:Y:S01]  /*00a0*/  S2UR UR5, SR_CgaCtaId ;  /* 0x00000000000579c3 */ /* 0x000f620000008800 */
[----:B------:R-:W-:-:S07]  /*00b0*/  UMOV UR4, 0x400 ;  /* 0x0000040000047882 */ /* 0x000fce0000000000 */
[----:B------:R-:W5:Y:S01]  /*00c0*/  LDC.64 R32, c[0x0][0x220] ;  /* 0x00008800ff207b82 */ /* 0x000f620000000a00 */
[----:B-1----:R-:W-:Y:S02]  /*00d0*/  SHF.L.U32 R24, R0, 0x2, RZ ;  /* 0x0000000200187819 */ /* 0x002fe400000006ff */
[----:B------:R-:W-:Y:S02]  /*00e0*/  SHF.R.U32.HI R4, RZ, 0x6, R0 ;  /* 0x00000006ff047819 */ /* 0x000fe40000011600 */
[----:B------:R-:W-:Y:S02]  /*00f0*/  LOP3.LUT R2, R24, 0xfc, RZ, 0xc0, !PT ;  /* 0x000000fc18027812 */ /* 0x000fe400078ec0ff */
[----:B---3--:R-:W-:Y:S02]  /*0100*/  SHF.L.U32 R21, R21, 0x4, RZ ;  /* 0x0000000415157819 */ /* 0x008fe400000006ff */
[----:B------:R-:W-:Y:S02]  /*0110*/  SGXT.U32 R4, R4, 0x2 ;  /* 0x000000020404781a */ /* 0x000fe40000000000 */
[----:B----4-:R-:W-:-:S02]  /*0120*/  PRMT R2, R2, 0x6540, R3 ;  /* 0x0000654002027816 */ /* 0x010fc40000000003 */
[----:B------:R-:W-:Y:S02]  /*0130*/  LOP3.LUT R23, R21, R4, RZ, 0xfc, !PT ;  /* 0x0000000415177212 */ /* 0x000fe400078efcff */
[----:B------:R-:W-:Y:S02]  /*0140*/  ISETP.GE.AND P0, PT, R2, 0x200, PT ;  /* 0x000002000200780c */ /* 0x000fe40003f06270 */
[C---:B------:R-:W-:Y:S02]  /*0150*/  LEA R11, R23.reuse, R2, 0x9 ;  /* 0x00000002170b7211 */ /* 0x040fe400078e48ff */
[C---:B------:R-:W-:Y:S02]  /*0160*/  ISETP.LT.AND P1, PT, R23.reuse, 0x40, !P0 ;  /* 0x000000401700780c */ /* 0x040fe40004721270 */
[----:B------:R-:W-:Y:S01]  /*0170*/  LOP3.LUT R5, R23, 0x4, RZ, 0xfc, !PT ;  /* 0x0000000417057812 */ /* 0x000fe200078efcff */
[----:B--2---:R-:W-:-:S03]  /*0180*/  IMAD.WIDE R10, R11, 0x4, R8 ;  /* 0x000000040b0a7825 */ /* 0x004fc600078e0208 */
[----:B------:R-:W-:-:S07]  /*0190*/  ISETP.LT.AND P2, PT, R5, 0x40, !P0 ;  /* 0x000000400500780c */ /* 0x000fce0004741270 */
[----:B------:R1:W2:Y:S01]  /*01a0*/  @P1 LDG.E.EL.128 R16, desc[UR6][R10.64] ;  /* 0x000000060a101981 */ /* 0x0002a2000c2e1d00 */
[----:B------:R-:W-:Y:S02]  /*01b0*/  LEA R27, R5, R2, 0x9 ;  /* 0x00000002051b7211 */ /* 0x000fe400078e48ff */
[----:B------:R-:W-:Y:S02]  /*01c0*/  CS2R R4, SRZ ;  /* 0x0000000000047805 */ /* 0x000fe4000001ff00 */
[----:B------:R-:W-:Y:S01]  /*01d0*/  LOP3.LUT R13, R23, 0x8, RZ, 0xfc, !PT ;  /* 0x00000008170d7812 */ /* 0x000fe200078efcff */
[----:B------:R-:W-:-:S03]  /*01e0*/  IMAD.WIDE R26, R27, 0x4, R8 ;  /* 0x000000041b1a7825 */ /* 0x000fc600078e0208 */
[C---:B------:R-:W-:Y:S02]  /*01f0*/  ISETP.LT.AND P1, PT, R13.reuse, 0x40, !P0 ;  /* 0x000000400d00780c */ /* 0x040fe40004721270 */
[----:B------:R-:W3:Y:S01]  /*0200*/  @P2 LDG.E.EL.128 R4, desc[UR6][R26.64] ;  /* 0x000000061a042981 */ /* 0x000ee2000c2e1d00 */
[----:B------:R-:W-:Y:S02]  /*0210*/  LEA R25, R13, R2, 0x9 ;  /* 0x000000020d197211 */ /* 0x000fe400078e48ff */
[----:B------:R-:W-:Y:S02]  /*0220*/  CS2R R12, SRZ ;  /* 0x00000000000c7805 */ /* 0x000fe4000001ff00 */
[----:B-1----:R-:W-:Y:S01]  /*0230*/  LOP3.LUT R11, R23, 0xc, RZ, 0xfc, !PT ;  /* 0x0000000c170b7812 */ /* 0x002fe200078efcff */
[----:B------:R-:W-:-:S03]  /*0240*/  IMAD.WIDE R22, R25, 0x4, R8 ;  /* 0x0000000419167825 */ /* 0x000fc600078e0208 */
[C---:B------:R-:W-:Y:S02]  /*0250*/  ISETP.LT.AND P0, PT, R11.reuse, 0x40, !P0 ;  /* 0x000000400b00780c */ /* 0x040fe40004701270 */
[----:B------:R-:W-:Y:S01]  /*0260*/  LEA R29, R11, R2, 0x9 ;  /* 0x000000020b1d7211 */ /* 0x000fe200078e48ff */
[----:B------:R1:W4:Y:S01]  /*0270*/  @P1 LDG.E.EL.128 R12, desc[UR6][R22.64] ;  /* 0x00000006160c1981 */ /* 0x000322000c2e1d00 */
[----:B------:R-:W-:-:S03]  /*0280*/  CS2R R10, SRZ ;  /* 0x00000000000a7805 */ /* 0x000fc6000001ff00 */
[----:B------:R-:W-:Y:S01]  /*0290*/  IMAD.WIDE R28, R29, 0x4, R8 ;  /* 0x000000041d1c7825 */ /* 0x000fe200078e0208 */
[----:B------:R-:W-:-:S06]  /*02a0*/  CS2R R8, SRZ ;  /* 0x0000000000087805 */ /* 0x000fcc000001ff00 */
[----:B------:R1:W3:Y:S01]  /*02b0*/  @P0 LDG.E.EL.128 R8, desc[UR6][R28.64] ;  /* 0x000000061c080981 */ /* 0x0002e2000c2e1d00 */
[----:B------:R-:W-:Y:S01]  /*02c0*/  SHF.R.U32.HI R2, RZ, 0x8, R24 ;  /* 0x00000008ff027819 */ /* 0x000fe20000011618 */
[----:B-----5:R-:W-:Y:S01]  /*02d0*/  UPRMT UR4, UR5, 0x654, UR4 ;  /* 0x0000065405047896 */ /* 0x020fe20008000004 */
[----:B-1----:R-:W-:Y:S02]  /*02e0*/  LOP3.LUT R22, R0, 0xff, RZ, 0xc0, !PT ;  /* 0x000000ff00167812 */ /* 0x002fe400078ec0ff */
[----:B------:R-:W-:Y:S02]  /*02f0*/  SGXT.U32 R23, R2, 0x2 ;  /* 0x000000020217781a */ /* 0x000fe40000000000 */
[----:B------:R-:W-:Y:S02]  /*0300*/  LOP3.LUT R2, R24, 0x3fc, RZ, 0xc0, !PT ;  /* 0x000003fc18027812 */ /* 0x000fe400078ec0ff */
[----:B------:R-:W-:Y:S02]  /*0310*/  LOP3.LUT R26, R23, 0x3fc, R24, 0xf8, !PT ;  /* 0x000003fc171a7812 */ /* 0x000fe400078ef818 */
[----:B------:R-:W-:-:S02]  /*0320*/  LEA R23, R23, UR4, 0x2 ;  /* 0x0000000417177c11 */ /* 0x000fc4000f8e10ff */
[----:B------:R-:W-:Y:S02]  /*0330*/  LEA R26, R26, UR4, 0x2 ;  /* 0x000000041a1a7c11 */ /* 0x000fe4000f8e10ff */
[----:B------:R-:W-:Y:S02]  /*0340*/  LEA R20, R2, R23, 0x2 ;  /* 0x0000001702147211 */ /* 0x000fe400078e10ff */
[----:B0-----:R-:W-:Y:S01]  /*0350*/  LEA R29, R22, UR4, 0x2 ;  /* 0x00000004161d7c11 */ /* 0x001fe2000f8e10ff */
[----:B--2---:R-:W-:Y:S04]  /*0360*/  STS [R26], R16 ;  /* 0x000000101a007388 */ /* 0x004fe80000000800 */
[----:B------:R-:W-:Y:S04]  /*0370*/  STS [R20+0x4], R17 ;  /* 0x0000041114007388 */ /* 0x000fe80000000800 */
[----:B------:R-:W-:Y:S04]  /*0380*/  STS [R20+0x8], R18 ;  /* 0x0000081214007388 */ /* 0x000fe80000000800 */
[----:B------:R0:W-:Y:S01]  /*0390*/  STS [R20+0xc], R19 ;  /* 0x00000c1314007388 */ /* 0x0001e20000000800 */
[----:B------:R-:W-:Y:S01]  /*03a0*/  BAR.SYNC.DEFER_BLOCKING 0x0 ;  /* 0x0000000000007b1d */ /* 0x000fe20000010000 */
[----:B0-----:R-:W-:-:S04]  /*03b0*/  PRMT R19, R0, 0x6540, R3 ;  /* 0x0000654000137816 */ /* 0x001fc80000000003 */
[C---:B------:R-:W-:Y:S01]  /*03c0*/  ISETP.GE.AND P0, PT, R19.reuse, 0x200, PT ;  /* 0x000002001300780c */ /* 0x040fe20003f06270 */
[----:B------:R-:W-:Y:S01]  /*03d0*/  IMAD.WIDE R32, R19, 0x4, R32 ;  /* 0x0000000413207825 */ /* 0x000fe200078e0220 */
[----:B------:R-:W-:Y:S04]  /*03e0*/  LDS R27, [R29] ;  /* 0x000000001d1b7984 */ /* 0x000fe80000000800 */
[----:B------:R-:W-:Y:S04]  /*03f0*/  LDS R22, [R29+0x404] ;  /* 0x000404001d167984 */ /* 0x000fe80000000800 */
[----:B------:R-:W-:Y:S04]  /*0400*/  LDS R23, [R29+0x808] ;  /* 0x000808001d177984 */ /* 0x000fe80000000800 */
[----:B------:R-:W-:Y:S01]  /*0410*/  LDS R25, [R29+0xc0c] ;  /* 0x000c0c001d197984 */ /* 0x000fe20000000800 */
[----:B------:R-:W-:Y:S06]  /*0420*/  BAR.SYNC.DEFER_BLOCKING 0x0 ;  /* 0x0000000000007b1d */ /* 0x000fec0000010000 */
[----:B---3--:R-:W-:Y:S04]  /*0430*/  STS [R26], R4 ;  /* 0x000000041a007388 */ /* 0x008fe80000000800 */
[----:B------:R-:W-:Y:S04]  /*0440*/  STS [R20+0x4], R5 ;  /* 0x0000040514007388 */ /* 0x000fe80000000800 */
[----:B------:R-:W-:Y:S04]  /*0450*/  STS [R20+0x8], R6 ;  /* 0x0000080614007388 */ /* 0x000fe80000000800 */
[----:B------:R-:W-:Y:S01]  /*0460*/  STS [R20+0xc], R7 ;  /* 0x00000c0714007388 */ /* 0x000fe20000000800 */
[----:B------:R-:W-:Y:S06]  /*0470*/  BAR.SYNC.DEFER_BLOCKING 0x0 ;  /* 0x0000000000007b1d */ /* 0x000fec0000010000 */
[----:B------:R-:W-:Y:S04]  /*0480*/  LDS R16, [R29] ;  /* 0x000000001d107984 */ /* 0x000fe80000000800 */
[----:B------:R-:W-:Y:S04]  /*0490*/  LDS R17, [R29+0x404] ;  /* 0x000404001d117984 */ /* 0x000fe80000000800 */
[----:B------:R-:W-:Y:S04]  /*04a0*/  LDS R18, [R29+0x808] ;  /* 0x000808001d127984 */ /* 0x000fe80000000800 */
[----:B------:R-:W-:Y:S01]  /*04b0*/  LDS R7, [R29+0xc0c] ;  /* 0x000c0c001d077984 */ /* 0x000fe20000000800 */
[----:B------:R-:W-:Y:S06]  /*04c0*/  BAR.SYNC.DEFER_BLOCKING 0x0 ;  /* 0x0000000000007b1d */ /* 0x000fec0000010000 */
[----:B----4-:R-:W-:Y:S04]  /*04d0*/  STS [R26], R12 ;  /* 0x0000000c1a007388 */ /* 0x010fe80000000800 */
[----:B------:R0:W-:Y:S04]  /*04e0*/  STS [R20+0x4], R13 ;  /* 0x0000040d14007388 */ /* 0x0001e80000000800 */
[----:B------:R1:W-:Y:S04]  /*04f0*/  STS [R20+0x8], R14 ;  /* 0x0000080e14007388 */ /* 0x0003e80000000800 */
[----:B------:R-:W-:Y:S01]  /*0500*/  STS [R20+0xc], R15 ;  /* 0x00000c0f14007388 */ /* 0x000fe20000000800 */
[----:B0-----:R-:W0:Y:S08]  /*0510*/  LDC.64 R12, c[0x0][0x218] ;  /* 0x00008600ff0c7b82 */ /* 0x001e300000000a00 */
[----:B------:R-:W-:Y:S01]  /*0520*/  BAR.SYNC.DEFER_BLOCKING 0x0 ;  /* 0x0000000000007b1d */ /* 0x000fe20000010000 */
[----:B-1----:R-:W-:-:S05]  /*0530*/  HFMA2.MMA R14, -RZ, RZ, 0, 0 ;  /* 0x00000000ff0e7435 */ /* 0x002fca00000001ff */
[----:B------:R-:W-:Y:S04]  /*0540*/  LDS R5, [R29] ;  /* 0x000000001d057984 */ /* 0x000fe80000000800 */
[----:B------:R-:W1:Y:S04]  /*0550*/  LDS R6, [R29+0x404] ;  /* 0x000404001d067984 */ /* 0x000e680000000800 */
[----:B------:R-:W2:Y:S04]  /*0560*/  LDS R30, [R29+0x808] ;  /* 0x000808001d1e7984 */ /* 0x000ea80000000800 */
[----:B------:R-:W-:Y:S01]  /*0570*/  LDS R31, [R29+0xc0c] ;  /* 0x000c0c001d1f7984 */ /* 0x000fe20000000800 */
[----:B------:R-:W-:Y:S06]  /*0580*/  BAR.SYNC.DEFER_BLOCKING 0x0 ;  /* 0x0000000000007b1d */ /* 0x000fec0000010000 */
[----:B------:R-:W-:Y:S04]  /*0590*/  STS [R26], R8 ;  /* 0x000000081a007388 */ /* 0x000fe80000000800 */
[----:B------:R3:W-:Y:S04]  /*05a0*/  STS [R20+0x4], R9 ;  /* 0x0000040914007388 */ /* 0x0007e80000000800 */
[----:B------:R-:W-:Y:S04]  /*05b0*/  STS [R20+0x8], R10 ;  /* 0x0000080a14007388 */ /* 0x000fe80000000800 */
[----:B------:R4:W-:Y:S01]  /*05c0*/  STS [R20+0xc], R11 ;  /* 0x00000c0b14007388 */ /* 0x0009e20000000800 */
[C---:B0-----:R-:W-:Y:S01]  /*05d0*/  IMAD.WIDE R34, R19.reuse, 0x4, R12 ;  /* 0x0000000413227825 */ /* 0x041fe200078e020c */
[----:B---3--:R-:W0:Y:S08]  /*05e0*/  LDC.64 R8, c[0x0][0x230] ;  /* 0x00008c00ff087b82 */ /* 0x008e300000000a00 */
[----:B------:R-:W-:Y:S08]  /*05f0*/  BAR.SYNC.DEFER_BLOCKING 0x0 ;  /* 0x0000000000007b1d */ /* 0x000ff00000010000 */
[----:B------:R-:W3:Y:S01]  /*0600*/  LDC.64 R12, c[0x0][0x228] ;  /* 0x00008a00ff0c7b82 */ /* 0x000ee20000000a00 */
[----:B------:R-:W5:Y:S01]  /*0610*/  @!P0 LDG.E.EL R14, desc[UR6][R32.64] ;  /* 0x00000006200e8981 */ /* 0x000f62000c2e1900 */
[----:B------:R-:W-:Y:S01]  /*0620*/  MOV R4, RZ ;  /* 0x000000ff00047202 */ /* 0x000fe20000000f00 */
[----:B------:R-:W-:Y:S01]  /*0630*/  HFMA2.MMA R26, -RZ, RZ, 0, 0 ;  /* 0x00000000ff1a7435 */ /* 0x000fe200000001ff */
[C---:B0-----:R-:W-:Y:S01]  /*0640*/  IMAD.WIDE R8, R19.reuse, 0x4, R8 ;  /* 0x0000000413087825 */ /* 0x041fe200078e0208 */
[----:B------:R-:W-:Y:S04]  /*0650*/  LDS R15, [R29+0xc0c] ;  /* 0x000c0c001d0f7984 */ /* 0x000fe80000000800 */
[----:B------:R-:W1:Y:S01]  /*0660*/  @!P0 LDG.E.EL R4, desc[UR6][R34.64] ;  /* 0x0000000622048981 */ /* 0x000e62000c2e1900 */
[----:B---3--:R-:W-:Y:S01]  /*0670*/  IMAD.WIDE R12, R19, 0x4, R12 ;  /* 0x00000004130c7825 */ /* 0x008fe200078e020c */
[----:B------:R-:W-:-:S04]  /*0680*/  MOV R19, RZ ;  /* 0x000000ff00137202 */ /* 0x000fc80000000f00 */
[----:B------:R0:W3:Y:S04]  /*0690*/  @!P0 LDG.E.EL R26, desc[UR6][R12.64] ;  /* 0x000000060c1a8981 */ /* 0x0000e8000c2e1900 */
[----:B------:R1:W3:Y:S01]  /*06a0*/  @!P0 LDG.E.EL R19, desc[UR6][R8.64] ;  /* 0x0000000608138981 */ /* 0x0002e2000c2e1900 */
[----:B----4-:R-:W-:Y:S01]  /*06b0*/  HFMA2.MMA R20, -RZ, RZ, 1.625, 0 ;  /* 0x3e800000ff147435 */ /* 0x010fe200000001ff */
[----:B------:R-:W-:Y:S02]  /*06c0*/  LOP3.LUT R24, R21, 0xc, R24, 0xf8, !PT ;  /* 0x0000000c15187812 */ /* 0x000fe400078ef818 */
[----:B------:R-:W-:Y:S01]  /*06d0*/  SHF.R.U32.HI R0, RZ, 0x2, R0 ;  /* 0x00000002ff007819 */ /* 0x000fe20000011600 */
[----:B0-----:R-:W-:Y:S03]  /*06e0*/  LDS R13, [R29] ;  /* 0x000000001d0d7984 */ /* 0x001fe60000000800 */
[----:B------:R-:W-:Y:S01]  /*06f0*/  SGXT.U32 R0, R0, 0x6 ;  /* 0x000000060000781a */ /* 0x000fe20000000000 */
[----:B------:R-:W0:Y:S01]  /*0700*/  LDS R12, [R29+0x808] ;  /* 0x000808001d0c7984 */ /* 0x000e220000000800 */
[----:B-----5:R-:W-:-:S04]  /*0710*/  FADD R14, R14, 0.0010000000474974513054 ;  /* 0x3a83126f0e0e7421 */ /* 0x020fc80000000000 */
[----:B------:R4:W5:Y:S01]  /*0720*/  MUFU.SQRT R32, R14 ;  /* 0x0000000e00207308 */ /* 0x0009620000002000 */
[--C-:B-1----:R-:W-:Y:S01]  /*0730*/  FADD R9, R6, -R4.reuse ;  /* 0x8000000406097221 */ /* 0x102fe20000000000 */
[--C-:B------:R-:W-:Y:S01]  /*0740*/  FADD R8, R5, -R4.reuse ;  /* 0x8000000405087221 */ /* 0x100fe20000000000 */
[--C-:B------:R-:W-:Y:S01]  /*0750*/  FADD R6, R18, -R4.reuse ;  /* 0x8000000412067221 */ /* 0x100fe20000000000 */
[--C-:B------:R-:W-:Y:S01]  /*0760*/  FADD R5, R17, -R4.reuse ;  /* 0x8000000411057221 */ /* 0x100fe20000000000 */
[--C-:B------:R-:W-:Y:S01]  /*0770*/  FADD R18, R25, -R4.reuse ;  /* 0x8000000419127221 */ /* 0x100fe20000000000 */
[----:B----4-:R1:W4:Y:S01]  /*0780*/  LDS R14, [R29+0x404] ;  /* 0x000404001d0e7984 */ /* 0x0103220000000800 */
[--C-:B--2---:R-:W-:Y:S01]  /*0790*/  FADD R10, R30, -R4.reuse ;  /* 0x800000041e0a7221 */ /* 0x104fe20000000000 */
[--C-:B------:R-:W-:Y:S01]  /*07a0*/  FADD R7, R7, -R4.reuse ;  /* 0x8000000407077221 */ /* 0x100fe20000000000 */
[--C-:B------:R-:W-:Y:S01]  /*07b0*/  FADD R16, R16, -R4.reuse ;  /* 0x8000000410107221 */ /* 0x100fe20000000000 */
[--C-:B------:R-:W-:Y:S01]  /*07c0*/  FADD R27, R27, -R4.reuse ;  /* 0x800000041b1b7221 */ /* 0x100fe20000000000 */
[--C-:B0-----:R-:W-:Y:S01]  /*07d0*/  FADD R25, R12, -R4.reuse ;  /* 0x800000040c197221 */ /* 0x101fe20000000000 */
[----:B------:R-:W-:Y:S01]  /*07e0*/  BAR.SYNC.DEFER_BLOCKING 0x0 ;  /* 0x0000000000007b1d */ /* 0x000fe20000010000 */
[C---:B-----5:R-:W-:Y:S01]  /*07f0*/  FSETP.GT.AND P0, PT, R32.reuse, 8.50705917302346158658e+37, PT ;  /* 0x7e8000002000780b */ /* 0x060fe20003f04000 */
[----:B-1----:R-:W-:Y:S01]  /*0800*/  FADD R29, R13, -R4 ;  /* 0x800000040d1d7221 */ /* 0x002fe20000000000 */
[----:B------:R-:W-:-:S02]  /*0810*/  FSETP.GEU.AND P1, PT, R32, 1.175494350822287508e-38, PT ;  /* 0x008000002000780b */ /* 0x000fc40003f2e000 */
[----:B------:R-:W-:-:S09]  /*0820*/  FSEL R11, R20, 1, P0 ;  /* 0x3f800000140b7808 */ /* 0x000fd20000000000 */
[----:B------:R-:W-:Y:S02]  /*0830*/  @P0 FMUL R32, R32, 0.25 ;  /* 0x3e80000020200820 */ /* 0x000fe40000400000 */
[----:B------:R-:W-:Y:S02]  /*0840*/  @!P1 FMUL R11, R11, 16777216 ;  /* 0x4b8000000b0b9820 */ /* 0x000fe40000400000 */
[----:B------:R-:W-:-:S04]  /*0850*/  @!P1 FMUL R32, R32, 16777216 ;  /* 0x4b80000020209820 */ /* 0x000fc80000400000 */
[----:B------:R-:W0:Y:S01]  /*0860*/  MUFU.RCP R28, R32 ;  /* 0x00000020001c7308 */ /* 0x000e220000001000 */
[--C-:B----4-:R-:W-:Y:S01]  /*0870*/  FADD R17, R14, -R4.reuse ;  /* 0x800000040e117221 */ /* 0x110fe20000000000 */
[----:B0-----:R-:W-:Y:S01]  /*0880*/  FMUL R28, R28, R11 ;  /* 0x0000000b1c1c7220 */ /* 0x001fe20000400000 */
[--C-:B------:R-:W-:Y:S01]  /*0890*/  FADD R11, R31, -R4.reuse ;  /* 0x800000041f0b7221 */ /* 0x100fe20000000000 */
[--C-:B------:R-:W-:Y:S02]  /*08a0*/  FADD R31, R22, -R4.reuse ;  /* 0x80000004161f7221 */ /* 0x100fe40000000000 */
[-C--:B------:R-:W-:Y:S01]  /*08b0*/  FMUL R5, R5, R28.reuse ;  /* 0x0000001c05057220 */ /* 0x080fe20000400000 */
[-C--:B------:R-:W-:Y:S01]  /*08c0*/  FMUL R6, R6, R28.reuse ;  /* 0x0000001c06067220 */ /* 0x080fe20000400000 */
[-C--:B------:R-:W-:Y:S01]  /*08d0*/  FMUL R22, R31, R28.reuse ;  /* 0x0000001c1f167220 */ /* 0x080fe20000400000 */
[--C-:B------:R-:W-:Y:S01]  /*08e0*/  FADD R31, R23, -R4.reuse ;  /* 0x80000004171f7221 */ /* 0x100fe20000000000 */
[----:B------:R-:W-:Y:S01]  /*08f0*/  FADD R23, R15, -R4 ;  /* 0x800000040f177221 */ /* 0x000fe20000000000 */
[----:B------:R-:W-:Y:S01]  /*0900*/  FMUL R15, R18, R28 ;  /* 0x0000001c120f7220 */ /* 0x000fe20000400000 */
[----:B---3--:R-:W-:Y:S01]  /*0910*/  FFMA R13, R22, R26, R19 ;  /* 0x0000001a160d7223 */ /* 0x008fe20000000013 */
[-C--:B------:R-:W-:Y:S01]  /*0920*/  FMUL R14, R31, R28.reuse ;  /* 0x0000001c1f0e7220 */ /* 0x080fe20000400000 */
[-C--:B------:R-:W-:Y:S01]  /*0930*/  FMUL R7, R7, R28.reuse ;  /* 0x0000001c07077220 */ /* 0x080fe20000400000 */
[----:B------:R-:W-:Y:S01]  /*0940*/  FMUL R8, R8, R28 ;  /* 0x0000001c08087220 */ /* 0x000fe20000400000 */
[----:B------:R-:W-:Y:S01]  /*0950*/  FADD R4, RZ, -R13 ;  /* 0x8000000dff047221 */ /* 0x000fe20000000000 */
[--C-:B------:R-:W-:Y:S01]  /*0960*/  FFMA R14, R14, R26, R19.reuse ;  /* 0x0000001a0e0e7223 */ /* 0x100fe20000000013 */
[-C--:B------:R-:W-:Y:S01]  /*0970*/  FMUL R9, R9, R28.reuse ;  /* 0x0000001c09097220 */ /* 0x080fe20000400000 */
[-C--:B------:R-:W-:Y:S01]  /*0980*/  FMUL R10, R10, R28.reuse ;  /* 0x0000001c0a0a7220 */ /* 0x080fe20000400000 */
[----:B------:R-:W-:Y:S01]  /*0990*/  FMUL R22, R4, 1.4426950216293334961 ;  /* 0x3fb8aa3b04167820 */ /* 0x000fe20000400000 */
[-C--:B------:R-:W-:Y:S01]  /*09a0*/  FMUL R4, R16, R28.reuse ;  /* 0x0000001c10047220 */ /* 0x080fe20000400000 */
[-C--:B------:R-:W-:Y:S01]  /*09b0*/  FMUL R11, R11, R28.reuse ;  /* 0x0000001c0b0b7220 */ /* 0x080fe20000400000 */
[-C--:B------:R-:W-:Y:S01]  /*09c0*/  FMUL R12, R27, R28.reuse ;  /* 0x0000001c1b0c7220 */ /* 0x080fe20000400000 */
[-C--:B------:R-:W-:Y:S01]  /*09d0*/  FMUL R16, R29, R28.reuse ;  /* 0x0000001c1d107220 */ /* 0x080fe20000400000 */
[----:B------:R-:W-:Y:S01]  /*09e0*/  FSETP.GEU.AND P0, PT, R22, -126, PT ;  /* 0xc2fc00001600780b */ /* 0x000fe20003f0e000 */
[-C--:B------:R-:W-:Y:S01]  /*09f0*/  FMUL R17, R17, R28.reuse ;  /* 0x0000001c11117220 */ /* 0x080fe20000400000 */
[-C--:B------:R-:W-:Y:S01]  /*0a00*/  FMUL R18, R25, R28.reuse ;  /* 0x0000001c19127220 */ /* 0x080fe20000400000 */
[----:B------:R-:W-:Y:S01]  /*0a10*/  FMUL R28, R23, R28 ;  /* 0x0000001c171c7220 */ /* 0x000fe20000400000 */
[----:B------:R-:W-:Y:S01]  /*0a20*/  FADD R23, RZ, -R14 ;  /* 0x8000000eff177221 */ /* 0x000fe20000000000 */
[-CC-:B------:R-:W-:Y:S01]  /*0a30*/  FFMA R15, R15, R26.reuse, R19.reuse ;  /* 0x0000001a0f0f7223 */ /* 0x180fe20000000013 */
[-CC-:B------:R-:W-:Y:S01]  /*0a40*/  FFMA R12, R12, R26.reuse, R19.reuse ;  /* 0x0000001a0c0c7223 */ /* 0x180fe20000000013 */
[-C--:B------:R-:W-:Y:S01]  /*0a50*/  FFMA R4, R4, R26.reuse, R19 ;  /* 0x0000001a04047223 */ /* 0x080fe20000000013 */
[----:B------:R-:W-:Y:S01]  /*0a60*/  FMUL R23, R23, 1.4426950216293334961 ;  /* 0x3fb8aa3b17177820 */ /* 0x000fe20000400000 */
[----:B------:R-:W-:Y:S01]  /*0a70*/  FADD R25, RZ, -R15 ;  /* 0x8000000fff197221 */ /* 0x000fe20000000000 */
[-CC-:B------:R-:W-:Y:S01]  /*0a80*/  FFMA R5, R5, R26.reuse, R19.reuse ;  /* 0x0000001a05057223 */ /* 0x180fe20000000013 */
[-CC-:B------:R-:W-:Y:S01]  /*0a90*/  FFMA R6, R6, R26.reuse, R19.reuse ;  /* 0x0000001a06067223 */ /* 0x180fe20000000013 */
[-CC-:B------:R-:W-:Y:S01]  /*0aa0*/  FFMA R7, R7, R26.reuse, R19.reuse ;  /* 0x0000001a07077223 */ /* 0x180fe20000000013 */
[----:B------:R-:W-:Y:S01]  /*0ab0*/  @!P0 FMUL R22, R22, 0.5 ;  /* 0x3f00000016168820 */ /* 0x000fe20000400000 */
[----:B------:R-:W-:Y:S01]  /*0ac0*/  FSETP.GEU.AND P1, PT, R23, -126, PT ;  /* 0xc2fc00001700780b */ /* 0x000fe20003f2e000 */
[-CC-:B------:R-:W-:Y:S01]  /*0ad0*/  FFMA R8, R8, R26.reuse, R19.reuse ;  /* 0x0000001a08087223 */ /* 0x180fe20000000013 */
[-CC-:B------:R-:W-:Y:S01]  /*0ae0*/  FFMA R9, R9, R26.reuse, R19.reuse ;  /* 0x0000001a09097223 */ /* 0x180fe20000000013 */
[-CC-:B------:R-:W-:Y:S01]  /*0af0*/  FFMA R10, R10, R26.reuse, R19.reuse ;  /* 0x0000001a0a0a7223 */ /* 0x180fe20000000013 */
[-CC-:B------:R-:W-:Y:S01]  /*0b00*/  FFMA R11, R11, R26.reuse, R19.reuse ;  /* 0x0000001a0b0b7223 */ /* 0x180fe20000000013 */
[----:B------:R-:W0:Y:S01]  /*0b10*/  MUFU.EX2 R22, R22 ;  /* 0x0000001600167308 */ /* 0x000e220000000800 */
[-CC-:B------:R-:W-:Y:S01]  /*0b20*/  FFMA R16, R16, R26.reuse, R19.reuse ;  /* 0x0000001a10107223 */ /* 0x180fe20000000013 */
[-CC-:B------:R-:W-:Y:S01]  /*0b30*/  FFMA R17, R17, R26.reuse, R19.reuse ;  /* 0x0000001a11117223 */ /* 0x180fe20000000013 */
[-CC-:B------:R-:W-:Y:S01]  /*0b40*/  FFMA R18, R18, R26.reuse, R19.reuse ;  /* 0x0000001a12127223 */ /* 0x180fe20000000013 */
[----:B------:R-:W-:Y:S01]  /*0b50*/  FFMA R19, R28, R26, R19 ;  /* 0x0000001a1c137223 */ /* 0x000fe20000000013 */
[----:B------:R-:W-:Y:S01]  /*0b60*/  FMUL R25, R25, 1.4426950216293334961 ;  /* 0x3fb8aa3b19197820 */ /* 0x000fe20000400000 */
[----:B------:R-:W-:-:S02]  /*0b70*/  FADD R27, RZ, -R4 ;  /* 0x80000004ff1b7221 */ /* 0x000fc40000000000 */
[----:B------:R-:W-:Y:S02]  /*0b80*/  @!P1 FMUL R23, R23, 0.5 ;  /* 0x3f00000017179820 */ /* 0x000fe40000400000 */
[----:B------:R-:W-:Y:S01]  /*0b90*/  FSETP.GEU.AND P3, PT, R25, -126, PT ;  /* 0xc2fc00001900780b */ /* 0x000fe20003f6e000 */
[----:B------:R-:W-:Y:S01]  /*0ba0*/  FMUL R27, R27, 1.4426950216293334961 ;  /* 0x3fb8aa3b1b1b7820 */ /* 0x000fe20000400000 */
[----:B------:R-:W1:Y:S01]  /*0bb0*/  MUFU.EX2 R28, R23 ;  /* 0x00000017001c7308 */ /* 0x000e620000000800 */
[----:B0-----:R-:W-:-:S04]  /*0bc0*/  @!P0 FMUL R22, R22, R22 ;  /* 0x0000001616168220 */ /* 0x001fc80000400000 */
[----:B------:R-:W-:-:S06]  /*0bd0*/  FADD R22, R22, 1 ;  /* 0x3f80000016167421 */ /* 0x000fcc0000000000 */
[----:B------:R-:W-:Y:S01]  /*0be0*/  @!P3 FMUL R25, R25, 0.5 ;  /* 0x3f0000001919b820 */ /* 0x000fe20000400000 */
[----:B------:R-:W-:Y:S01]  /*0bf0*/  FSETP.GT.AND P0, PT, R22, 8.50705917302346158658e+37, PT ;  /* 0x7e8000001600780b */ /* 0x000fe20003f04000 */
[----:B-1----:R-:W-:-:S03]  /*0c00*/  @!P1 FMUL R28, R28, R28 ;  /* 0x0000001c1c1c9220 */ /* 0x002fc60000400000 */
[----:B------:R-:W-:Y:S01]  /*0c10*/  FSEL R21, R20, 1, P0 ;  /* 0x3f80000014157808 */ /* 0x000fe20000000000 */
[----:B------:R-:W-:Y:S02]  /*0c20*/  FADD R29, R28, 1 ;  /* 0x3f8000001c1d7421 */ /* 0x000fe40000000000 */
[----:B------:R-:W0:Y:S03]  /*0c30*/  MUFU.EX2 R28, R25 ;  /* 0x00000019001c7308 */ /* 0x000e260000000800 */
[----:B------:R-:W-:-:S03]  /*0c40*/  FSETP.GT.AND P1, PT, R29, 8.50705917302346158658e+37, PT ;  /* 0x7e8000001d00780b */ /* 0x000fc60003f24000 */
[----:B------:R-:W-:Y:S01]  /*0c50*/  @P0 FMUL R22, R22, 0.25 ;  /* 0x3e80000016160820 */ /* 0x000fe20000400000 */
[----:B------:R-:W-:-:S03]  /*0c60*/  FSETP.GEU.AND P0, PT, R27, -126, PT ;  /* 0xc2fc00001b00780b */ /* 0x000fc60003f0e000 */
[----:B------:R1:W2:Y:S01]  /*0c70*/  MUFU.RCP R26, R22 ;  /* 0x00000016001a7308 */ /* 0x0002a20000001000 */
[----:B0-----:R-:W-:-:S05]  /*0c80*/  @!P3 FMUL R28, R28, R28 ;  /* 0x0000001c1c1cb220 */ /* 0x001fca0000400000 */
[----:B------:R-:W-:Y:S01]  /*0c90*/  @P1 FMUL R29, R29, 0.25 ;  /* 0x3e8000001d1d1820 */ /* 0x000fe20000400000 */
[----:B-1----:R-:W-:-:S03]  /*0ca0*/  FADD R22, RZ, -R5 ;  /* 0x80000005ff167221 */ /* 0x002fc60000000000 */
[----:B------:R-:W-:Y:S01]  /*0cb0*/  @!P0 FMUL R27, R27, 0.5 ;  /* 0x3f0000001b1b8820 */ /* 0x000fe20000400000 */
[----:B------:R-:W-:Y:S01]  /*0cc0*/  FADD R28, R28, 1 ;  /* 0x3f8000001c1c7421 */ /* 0x000fe20000000000 */
[----:B------:R-:W-:Y:S01]  /*0cd0*/  FMUL R22, R22, 1.4426950216293334961 ;  /* 0x3fb8aa3b16167820 */ /* 0x000fe20000400000 */
[----:B------:R-:W0:Y:S01]  /*0ce0*/  MUFU.RCP R29, R29 ;  /* 0x0000001d001d7308 */ /* 0x000e220000001000 */
[----:B--2---:R-:W-:Y:S02]  /*0cf0*/  FMUL R26, R26, R21 ;  /* 0x000000151a1a7220 */ /* 0x004fe40000400000 */
[----:B------:R-:W-:Y:S02]  /*0d00*/  FSETP.GT.AND P3, PT, R28, 8.50705917302346158658e+37, PT ;  /* 0x7e8000001c00780b */ /* 0x000fe40003f64000 */
[----:B------:R-:W-:Y:S01]  /*0d10*/  FSETP.GEU.AND P2, PT, R22, -126, PT ;  /* 0xc2fc00001600780b */ /* 0x000fe20003f4e000 */
[----:B------:R-:W-:Y:S01]  /*0d20*/  FMUL R13, R13, R26 ;  /* 0x0000001a0d0d7220 */ /* 0x000fe20000400000 */
[----:B------:R-:W-:Y:S01]  /*0d30*/  FSEL R26, R20, 1, P1 ;  /* 0x3f800000141a7808 */ /* 0x000fe20000800000 */
[----:B------:R0:W1:Y:S08]  /*0d40*/  MUFU.EX2 R23, R27 ;  /* 0x0000001b00177308 */ /* 0x0000700000000800 */
[----:B------:R-:W-:-:S02]  /*0d50*/  @P3 FMUL R28, R28, 0.25 ;  /* 0x3e8000001c1c3820 */ /* 0x000fc40000400000 */
[----:B------:R-:W-:Y:S01]  /*0d60*/  @!P2 FMUL R22, R22, 0.5 ;  /* 0x3f0000001616a820 */ /* 0x000fe20000400000 */
[----:B0-----:R-:W-:Y:S01]  /*0d70*/  FMUL R27, R29, R26 ;  /* 0x0000001a1d1b7220 */ /* 0x001fe20000400000 */
[----:B------:R-:W-:Y:S02]  /*0d80*/  FADD R26, RZ, -R7 ;  /* 0x80000007ff1a7221 */ /* 0x000fe40000000000 */
[----:B------:R-:W0:Y:S01]  /*0d90*/  MUFU.EX2 R21, R22 ;  /* 0x0000001600157308 */ /* 0x000e220000000800 */
[----:B------:R-:W-:Y:S01]  /*0da0*/  FMUL R14, R14, R27 ;  /* 0x0000001b0e0e7220 */ /* 0x000fe20000400000 */
[----:B-1----:R-:W-:Y:S01]  /*0db0*/  @!P0 FMUL R23, R23, R23 ;  /* 0x0000001717178220 */ /* 0x002fe20000400000 */
[----:B------:R-:W-:-:S03]  /*0dc0*/  FMUL R26, R26, 1.4426950216293334961 ;  /* 0x3fb8aa3b1a1a7820 */ /* 0x000fc60000400000 */
[----:B------:R-:W-:Y:S01]  /*0dd0*/  FADD R25, R23, 1 ;  /* 0x3f80000017197421 */ /* 0x000fe20000000000 */
[----:B------:R-:W-:Y:S01]  /*0de0*/  FSEL R23, R20, 1, P3 ;  /* 0x3f80000014177808 */ /* 0x000fe20001800000 */
[----:B------:R-:W1:Y:S03]  /*0df0*/  MUFU.RCP R28, R28 ;  /* 0x0000001c001c7308 */ /* 0x000e660000001000 */
[----:B------:R-:W-:Y:S01]  /*0e00*/  FSETP.GT.AND P1, PT, R25, 8.50705917302346158658e+37, PT ;  /* 0x7e8000001900780b */ /* 0x000fe20003f24000 */
[----:B0-----:R-:W-:-:S04]  /*0e10*/  @!P2 FMUL R21, R21, R21 ;  /* 0x000000151515a220 */ /* 0x001fc80000400000 */
[----:B------:R-:W-:Y:S01]  /*0e20*/  FADD R27, R21, 1 ;  /* 0x3f800000151b7421 */ /* 0x000fe20000000000 */
[----:B------:R-:W-:Y:S01]  /*0e30*/  FADD R21, RZ, -R6 ;  /* 0x80000006ff157221 */ /* 0x000fe20000000000 */
[----:B-1----:R-:W-:-:S03]  /*0e40*/  FMUL R22, R28, R23 ;  /* 0x000000171c167220 */ /* 0x002fc60000400000 */
[----:B------:R-:W-:Y:S01]  /*0e50*/  FSETP.GT.AND P0, PT, R27, 8.50705917302346158658e+37, PT ;  /* 0x7e8000001b00780b */ /* 0x000fe20003f04000 */
[----:B------:R-:W-:Y:S02]  /*0e60*/  FMUL R21, R21, 1.4426950216293334961 ;  /* 0x3fb8aa3b15157820 */ /* 0x000fe40000400000 */
[----:B------:R-:W-:Y:S01]  /*0e70*/  @P1 FMUL R25, R25, 0.25 ;  /* 0x3e80000019191820 */ /* 0x000fe20000400000 */
[----:B------:R-:W-:Y:S01]  /*0e80*/  FMUL R15, R15, R22 ;  /* 0x000000160f0f7220 */ /* 0x000fe20000400000 */
[----:B------:R-:W-:Y:S02]  /*0e90*/  FSEL R28, R20, 1, P1 ;  /* 0x3f800000141c7808 */ /* 0x000fe40000800000 */
[----:B------:R-:W-:Y:S01]  /*0ea0*/  FSETP.GEU.AND P2, PT, R21, -126, PT ;  /* 0xc2fc00001500780b */ /* 0x000fe20003f4e000 */
[----:B------:R0:W1:Y:S01]  /*0eb0*/  MUFU.RCP R23, R25 ;  /* 0x0000001900177308 */ /* 0x0000620000001000 */
[----:B------:R-:W-:-:S04]  /*0ec0*/  FSETP.GEU.AND P1, PT, R26, -126, PT ;  /* 0xc2fc00001a00780b */ /* 0x000fc80003f2e000 */
[----:B------:R-:W-:Y:S01]  /*0ed0*/  @P0 FMUL R27, R27, 0.25 ;  /* 0x3e8000001b1b0820 */ /* 0x000fe20000400000 */
[----:B0-----:R-:W-:-:S03]  /*0ee0*/  FSEL R25, R20, 1, P0 ;  /* 0x3f80000014197808 */ /* 0x001fc60000000000 */
[----:B------:R-:W0:Y:S03]  /*0ef0*/  MUFU.RCP R22, R27 ;  /* 0x0000001b00167308 */ /* 0x000e260000001000 */
[----:B------:R-:W-:Y:S02]  /*0f00*/  @!P2 FMUL R21, R21, 0.5 ;  /* 0x3f0000001515a820 */ /* 0x000fe40000400000 */
[----:B------:R-:W-:Y:S01]  /*0f10*/  @!P1 FMUL R26, R26, 0.5 ;  /* 0x3f0000001a1a9820 */ /* 0x000fe20000400000 */
[----:B-1----:R-:W-:Y:S02]  /*0f20*/  FMUL R23, R23, R28 ;  /* 0x0000001c17177220 */ /* 0x002fe40000400000 */
[----:B------:R-:W1:Y:S02]  /*0f30*/  MUFU.EX2 R28, R21 ;  /* 0x00000015001c7308 */ /* 0x000e640000000800 */
[----:B------:R-:W-:Y:S01]  /*0f40*/  FMUL R4, R4, R23 ;  /* 0x0000001704047220 */ /* 0x000fe20000400000 */
[----:B------:R-:W-:-:S04]  /*0f50*/  FADD R23, RZ, -R9 ;  /* 0x80000009ff177221 */ /* 0x000fc80000000000 */
[----:B------:R-:W-:Y:S01]  /*0f60*/  FMUL R23, R23, 1.4426950216293334961 ;  /* 0x3fb8aa3b17177820 */ /* 0x000fe20000400000 */
[----:B0-----:R-:W-:Y:S01]  /*0f70*/  FMUL R22, R22, R25 ;  /* 0x0000001916167220 */ /* 0x001fe20000400000 */
[----:B------:R-:W-:-:S03]  /*0f80*/  FADD R25, RZ, -R8 ;  /* 0x80000008ff197221 */ /* 0x000fc60000000000 */
[----:B------:R-:W-:Y:S01]  /*0f90*/  FMUL R5, R5, R22 ;  /* 0x0000001605057220 */ /* 0x000fe20000400000 */
[----:B------:R-:W-:Y:S02]  /*0fa0*/  FMUL R29, R25, 1.4426950216293334961 ;  /* 0x3fb8aa3b191d7820 */ /* 0x000fe40000400000 */
[----:B------:R0:W2:Y:S01]  /*0fb0*/  MUFU.EX2 R25, R26 ;  /* 0x0000001a00197308 */ /* 0x0000a20000000800 */
[----:B-1----:R-:W-:Y:S02]  /*0fc0*/  @!P2 FMUL R28, R28, R28 ;  /* 0x0000001c1c1ca220 */ /* 0x002fe40000400000 */
[----:B------:R-:W-:Y:S02]  /*0fd0*/  FSETP.GEU.AND P3, PT, R29, -126, PT ;  /* 0xc2fc00001d00780b */ /* 0x000fe40003f6e000 */
[----:B------:R-:W-:-:S05]  /*0fe0*/  FADD R27, R28, 1 ;  /* 0x3f8000001c1b7421 */ /* 0x000fca0000000000 */
[----:B------:R-:W-:-:S04]  /*0ff0*/  FSETP.GT.AND P2, PT, R27, 8.50705917302346158658e+37, PT ;  /* 0x7e8000001b00780b */ /* 0x000fc80003f44000 */
[----:B0-----:R-:W-:Y:S01]  /*1000*/  FSEL R26, R20, 1, P2 ;  /* 0x3f800000141a7808 */ /* 0x001fe20001000000 */
[----:B--2---:R-:W-:Y:S01]  /*1010*/  @!P1 FMUL R25, R25, R25 ;  /* 0x0000001919199220 */ /* 0x004fe20000400000 */
[----:B------:R-:W-:-:S03]  /*1020*/  @!P3 FMUL R29, R29, 0.5 ;  /* 0x3f0000001d1db820 */ /* 0x000fc60000400000 */
[----:B------:R-:W-:Y:S01]  /*1030*/  FADD R25, R25, 1 ;  /* 0x3f80000019197421 */ /* 0x000fe20000000000 */
[----:B------:R-:W0:Y:S03]  /*1040*/  MUFU.EX2 R21, R29 ;  /* 0x0000001d00157308 */ /* 0x000e260000000800 */
[----:B------:R-:W-:Y:S01]  /*1050*/  @P2 FMUL R27, R27, 0.25 ;  /* 0x3e8000001b1b2820 */ /* 0x000fe20000400000 */
[----:B------:R-:W-:-:S05]  /*1060*/  FSETP.GT.AND P0, PT, R25, 8.50705917302346158658e+37, PT ;  /* 0x7e8000001900780b */ /* 0x000fca0003f04000 */
[----:B------:R-:W1:Y:S01]  /*1070*/  MUFU.RCP R27, R27 ;  /* 0x0000001b001b7308 */ /* 0x000e620000001000 */
[----:B0-----:R-:W-:Y:S01]  /*1080*/  @!P3 FMUL R21, R21, R21 ;  /* 0x000000151515b220 */ /* 0x001fe20000400000 */
[----:B------:R-:W-:-:S06]  /*1090*/  FSETP.GEU.AND P3, PT, R23, -126, PT ;  /* 0xc2fc00001700780b */ /* 0x000fcc0003f6e000 */
[----:B------:R-:W-:Y:S01]  /*10a0*/  @P0 FMUL R25, R25, 0.25 ;  /* 0x3e80000019190820 */ /* 0x000fe20000400000 */
[----:B------:R-:W-:-:S05]  /*10b0*/  FADD R22, R21, 1 ;  /* 0x3f80000015167421 */ /* 0x000fca0000000000 */
[----:B------:R-:W0:Y:S01]  /*10c0*/  MUFU.RCP R25, R25 ;  /* 0x0000001900197308 */ /* 0x000e220000001000 */
[----:B------:R-:W-:Y:S01]  /*10d0*/  FSETP.GT.AND P1, PT, R22, 8.50705917302346158658e+37, PT ;  /* 0x7e8000001600780b */ /* 0x000fe20003f24000 */
[----:B-1----:R-:W-:Y:S01]  /*10e0*/  FMUL R21, R27, R26 ;  /* 0x0000001a1b157220 */ /* 0x002fe20000400000 */
[C---:B------:R-:W-:Y:S02]  /*10f0*/  FSEL R26, R20.reuse, 1, P0 ;  /* 0x3f800000141a7808 */ /* 0x040fe40000000000 */
[----:B------:R-:W-:Y:S01]  /*1100*/  FSEL R28, R20, 1, P1 ;  /* 0x3f800000141c7808 */ /* 0x000fe20000800000 */
[----:B------:R-:W-:Y:S01]  /*1110*/  FMUL R6, R6, R21 ;  /* 0x0000001506067220 */ /* 0x000fe20000400000 */
[----:B------:R-:W-:Y:S01]  /*1120*/  FADD R21, RZ, -R10 ;  /* 0x8000000aff157221 */ /* 0x000fe20000000000 */
[----:B------:R-:W-:-:S03]  /*1130*/  @!P3 FMUL R23, R23, 0.5 ;  /* 0x3f0000001717b820 */ /* 0x000fc60000400000 */
[----:B------:R-:W-:-:S03]  /*1140*/  FMUL R21, R21, 1.4426950216293334961 ;  /* 0x3fb8aa3b15157820 */ /* 0x000fc60000400000 */
[----:B------:R-:W-:Y:S01]  /*1150*/  @P1 FMUL R22, R22, 0.25 ;  /* 0x3e80000016161820 */ /* 0x000fe20000400000 */
[----:B0-----:R-:W-:Y:S01]  /*1160*/  FMUL R26, R25, R26 ;  /* 0x0000001a191a7220 */ /* 0x001fe20000400000 */
[----:B------:R-:W-:Y:S01]  /*1170*/  FADD R25, RZ, -R11 ;  /* 0x8000000bff197221 */ /* 0x000fe20000000000 */
[----:B------:R-:W-:Y:S01]  /*1180*/  FSETP.GEU.AND P2, PT, R21, -126, PT ;  /* 0xc2fc00001500780b */ /* 0x000fe20003f4e000 */
[----:B------:R0:W1:Y:S01]  /*1190*/  MUFU.RCP R27, R22 ;  /* 0x00000016001b7308 */ /* 0x0000620000001000 */
[----:B------:R-:W-:Y:S01]  /*11a0*/  FMUL R7, R7, R26 ;  /* 0x0000001a07077220 */ /* 0x000fe20000400000 */
[----:B------:R-:W-:-:S05]  /*11b0*/  FMUL R25, R25, 1.4426950216293334961 ;  /* 0x3fb8aa3b19197820 */ /* 0x000fca0000400000 */
[----:B------:R-:W-:Y:S01]  /*11c0*/  FSETP.GEU.AND P0, PT, R25, -126, PT ;  /* 0xc2fc00001900780b */ /* 0x000fe20003f0e000 */
[----:B------:R-:W2:Y:S01]  /*11d0*/  MUFU.EX2 R26, R23 ;  /* 0x00000017001a7308 */ /* 0x000ea20000000800 */
[----:B0-----:R-:W-:-:S03]  /*11e0*/  FADD R22, RZ, -R16 ;  /* 0x80000010ff167221 */ /* 0x001fc60000000000 */
[----:B------:R-:W-:Y:S01]  /*11f0*/  @!P2 FMUL R21, R21, 0.5 ;  /* 0x3f0000001515a820 */ /* 0x000fe20000400000 */
[----:B------:R-:W-:Y:S01]  /*1200*/  FMUL R29, R22, 1.4426950216293334961 ;  /* 0x3fb8aa3b161d7820 */ /* 0x000fe20000400000 */
[----:B-1----:R-:W-:Y:S02]  /*1210*/  FMUL R27, R27, R28 ;  /* 0x0000001c1b1b7220 */ /* 0x002fe40000400000 */
[----:B------:R-:W0:Y:S02]  /*1220*/  MUFU.EX2 R28, R21 ;  /* 0x00000015001c7308 */ /* 0x000e240000000800 */
[----:B------:R-:W-:Y:S01]  /*1230*/  FSETP.GEU.AND P1, PT, R29, -126, PT ;  /* 0xc2fc00001d00780b */ /* 0x000fe20003f2e000 */
[----:B------:R-:W-:Y:S01]  /*1240*/  FMUL R8, R8, R27 ;  /* 0x0000001b08087220 */ /* 0x000fe20000400000 */
[----:B------:R-:W-:Y:S01]  /*1250*/  @!P0 FMUL R25, R25, 0.5 ;  /* 0x3f00000019198820 */ /* 0x000fe20000400000 */
[----:B--2---:R-:W-:-:S04]  /*1260*/  @!P3 FMUL R26, R26, R26 ;  /* 0x0000001a1a1ab220 */ /* 0x004fc80000400000 */
[----:B------:R-:W-:Y:S02]  /*1270*/  FADD R22, R26, 1 ;  /* 0x3f8000001a167421 */ /* 0x000fe40000000000 */
[----:B------:R1:W2:Y:S04]  /*1280*/  MUFU.EX2 R26, R25 ;  /* 0x00000019001a7308 */ /* 0x0002a80000000800 */
[----:B------:R-:W-:Y:S01]  /*1290*/  @!P1 FMUL R29, R29, 0.5 ;  /* 0x3f0000001d1d9820 */ /* 0x000fe20000400000 */
[----:B------:R-:W-:Y:S01]  /*12a0*/  FSETP.GT.AND P3, PT, R22, 8.50705917302346158658e+37, PT ;  /* 0x7e8000001600780b */ /* 0x000fe20003f64000 */
[----:B0-----:R-:W-:-:S04]  /*12b0*/  @!P2 FMUL R28, R28, R28 ;  /* 0x0000001c1c1ca220 */ /* 0x001fc80000400000 */
[----:B------:R-:W-:Y:S01]  /*12c0*/  FADD R23, R28, 1 ;  /* 0x3f8000001c177421 */ /* 0x000fe20000000000 */
[----:B------:R-:W0:Y:S01]  /*12d0*/  MUFU.EX2 R21, R29 ;  /* 0x0000001d00157308 */ /* 0x000e220000000800 */
[----:B-1----:R-:W-:-:S03]  /*12e0*/  FSEL R25, R20, 1, P3 ;  /* 0x3f80000014197808 */ /* 0x002fc60001800000 */
[----:B------:R-:W-:Y:S01]  /*12f0*/  FSETP.GT.AND P2, PT, R23, 8.50705917302346158658e+37, PT ;  /* 0x7e8000001700780b */ /* 0x000fe20003f44000 */
[----:B--2---:R-:W-:Y:S02]  /*1300*/  @!P0 FMUL R26, R26, R26 ;  /* 0x0000001a1a1a8220 */ /* 0x004fe40000400000 */
[----:B------:R-:W-:Y:S01]  /*1310*/  @P3 FMUL R22, R22, 0.25 ;  /* 0x3e80000016163820 */ /* 0x000fe20000400000 */
[----:B------:R-:W-:Y:S01]  /*1320*/  FSEL R30, R20, 1, P2 ;  /* 0x3f800000141e7808 */ /* 0x000fe20001000000 */
[----:B------:R-:W-:-:S04]  /*1330*/  FADD R26, R26, 1 ;  /* 0x3f8000001a1a7421 */ /* 0x000fc80000000000 */
[----:B------:R-:W1:Y:S01]  /*1340*/  MUFU.RCP R22, R22 ;  /* 0x0000001600167308 */ /* 0x000e620000001000 */
[----:B------:R-:W-:Y:S01]  /*1350*/  FSETP.GT.AND P0, PT, R26, 8.50705917302346158658e+37, PT ;  /* 0x7e8000001a00780b */ /* 0x000fe20003f04000 */
[----:B0-----:R-:W-:Y:S02]  /*1360*/  @!P1 FMUL R21, R21, R21 ;  /* 0x0000001515159220 */ /* 0x001fe40000400000 */
[----:B------:R-:W-:-:S06]  /*1370*/  @P2 FMUL R23, R23, 0.25 ;  /* 0x3e80000017172820 */ /* 0x000fcc0000400000 */
[----:B------:R-:W0:Y:S04]  /*1380*/  MUFU.RCP R23, R23 ;  /* 0x0000001700177308 */ /* 0x000e280000001000 */
[----:B------:R-:W-:Y:S01]  /*1390*/  @P0 FMUL R26, R26, 0.25 ;  /* 0x3e8000001a1a0820 */ /* 0x000fe20000400000 */
[----:B-1----:R-:W-:Y:S01]  /*13a0*/  FMUL R28, R22, R25 ;  /* 0x00000019161c7220 */ /* 0x002fe20000400000 */
[----:B------:R-:W-:Y:S01]  /*13b0*/  FADD R22, R21, 1 ;  /* 0x3f80000015167421 */ /* 0x000fe20000000000 */
[----:B------:R-:W-:Y:S02]  /*13c0*/  FSEL R21, R20, 1, P0 ;  /* 0x3f80000014157808 */ /* 0x000fe40000000000 */
[----:B------:R-:W-:Y:S01]  /*13d0*/  FMUL R9, R9, R28 ;  /* 0x0000001c09097220 */ /* 0x000fe20000400000 */
[----:B------:R-:W1:Y:S01]  /*13e0*/  MUFU.RCP R26, R26 ;  /* 0x0000001a001a7308 */ /* 0x000e620000001000 */
[----:B------:R-:W-:Y:S01]  /*13f0*/  FSETP.GT.AND P1, PT, R22, 8.50705917302346158658e+37, PT ;  /* 0x7e8000001600780b */ /* 0x000fe20003f24000 */
[----:B0-----:R-:W-:Y:S01]  /*1400*/  FMUL R25, R23, R30 ;  /* 0x0000001e17197220 */ /* 0x001fe20000400000 */
[----:B------:R-:W-:-:S03]  /*1410*/  FADD R23, RZ, -R12 ;  /* 0x8000000cff177221 */ /* 0x000fc60000000000 */
[----:B------:R-:W-:Y:S01]  /*1420*/  FMUL R10, R10, R25 ;  /* 0x000000190a0a7220 */ /* 0x000fe20000400000 */
[----:B------:R-:W-:Y:S01]  /*1430*/  FADD R25, RZ, -R17 ;  /* 0x80000011ff197221 */ /* 0x000fe20000000000 */
[----:B------:R-:W-:-:S03]  /*1440*/  FMUL R23, R23, 1.4426950216293334961 ;  /* 0x3fb8aa3b17177820 */ /* 0x000fc60000400000 */
[----:B------:R-:W-:-:S03]  /*1450*/  FMUL R25, R25, 1.4426950216293334961 ;  /* 0x3fb8aa3b19197820 */ /* 0x000fc60000400000 */
[----:B------:R-:W-:Y:S01]  /*1460*/  @P1 FMUL R22, R22, 0.25 ;  /* 0x3e80000016161820 */ /* 0x000fe20000400000 */
[----:B-1----:R-:W-:Y:S01]  /*1470*/  FMUL R28, R26, R21 ;  /* 0x000000151a1c7220 */ /* 0x002fe20000400000 */
[----:B------:R-:W-:Y:S01]  /*1480*/  FADD R21, RZ, -R18 ;  /* 0x80000012ff157221 */ /* 0x000fe20000000000 */
[----:B------:R-:W-:Y:S02]  /*1490*/  FSETP.GEU.AND P0, PT, R23, -126, PT ;  /* 0xc2fc00001700780b */ /* 0x000fe40003f0e000 */
[----:B------:R-:W-:Y:S01]  /*14a0*/  FSETP.GEU.AND P3, PT, R25, -126, PT ;  /* 0xc2fc00001900780b */ /* 0x000fe20003f6e000 */
[----:B------:R-:W-:Y:S01]  /*14b0*/  FMUL R26, R21, 1.4426950216293334961 ;  /* 0x3fb8aa3b151a7820 */ /* 0x000fe20000400000 */
[----:B------:R-:W-:Y:S01]  /*14c0*/  FMUL R11, R11, R28 ;  /* 0x0000001c0b0b7220 */ /* 0x000fe20000400000 */
[----:B------:R-:W0:Y:S01]  /*14d0*/  MUFU.RCP R21, R22 ;  /* 0x0000001600157308 */ /* 0x000e220000001000 */
[----:B------:R-:W-:Y:S02]  /*14e0*/  FSEL R28, R20, 1, P1 ;  /* 0x3f800000141c7808 */ /* 0x000fe40000800000 */
[----:B------:R-:W-:-:S05]  /*14f0*/  FSETP.GEU.AND P2, PT, R26, -126, PT ;  /* 0xc2fc00001a00780b */ /* 0x000fca0003f4e000 */
[----:B------:R-:W-:Y:S02]  /*1500*/  @!P0 FMUL R23, R23, 0.5 ;  /* 0x3f00000017178820 */ /* 0x000fe40000400000 */
[----:B------:R-:W-:-:S04]  /*1510*/  @!P3 FMUL R25, R25, 0.5 ;  /* 0x3f0000001919b820 */ /* 0x000fc80000400000 */
[----:B------:R-:W1:Y:S01]  /*1520*/  MUFU.EX2 R27, R25 ;  /* 0x00000019001b7308 */ /* 0x000e620000000800 */
[----:B0-----:R-:W-:Y:S01]  /*1530*/  FMUL R21, R21, R28 ;  /* 0x0000001c15157220 */ /* 0x001fe20000400000 */
[----:B------:R-:W-:Y:S01]  /*1540*/  FADD R28, RZ, -R19 ;  /* 0x80000013ff1c7221 */ /* 0x000fe20000000000 */
[----:B------:R-:W-:Y:S02]  /*1550*/  @!P2 FMUL R26, R26, 0.5 ;  /* 0x3f0000001a1aa820 */ /* 0x000fe40000400000 */
[----:B------:R-:W-:Y:S01]  /*1560*/  FMUL R16, R16, R21 ;  /* 0x0000001510107220 */ /* 0x000fe20000400000 */
[----:B------:R-:W-:Y:S02]  /*1570*/  FMUL R22, R28, 1.4426950216293334961 ;  /* 0x3fb8aa3b1c167820 */ /* 0x000fe40000400000 */
[----:B------:R-:W0:Y:S03]  /*1580*/  MUFU.EX2 R28, R23 ;  /* 0x00000017001c7308 */ /* 0x000e260000000800 */
[----:B------:R-:W-:Y:S01]  /*1590*/  FSETP.GEU.AND P1, PT, R22, -126, PT ;  /* 0xc2fc00001600780b */ /* 0x000fe20003f2e000 */
[----:B-1----:R-:W-:-:S04]  /*15a0*/  @!P3 FMUL R27, R27, R27 ;  /* 0x0000001b1b1bb220 */ /* 0x002fc80000400000 */
[----:B------:R-:W1:Y:S01]  /*15b0*/  MUFU.EX2 R29, R26 ;  /* 0x0000001a001d7308 */ /* 0x000e620000000800 */
[----:B------:R-:W-:Y:S01]  /*15c0*/  FADD R27, R27, 1 ;  /* 0x3f8000001b1b7421 */ /* 0x000fe20000000000 */
[----:B0-----:R-:W-:-:S06]  /*15d0*/  @!P0 FMUL R28, R28, R28 ;  /* 0x0000001c1c1c8220 */ /* 0x001fcc0000400000 */
[----:B------:R-:W-:Y:S01]  /*15e0*/  @!P1 FMUL R22, R22, 0.5 ;  /* 0x3f00000016169820 */ /* 0x000fe20000400000 */
[----:B------:R-:W-:-:S05]  /*15f0*/  FADD R25, R28, 1 ;  /* 0x3f8000001c197421 */ /* 0x000fca0000000000 */
[----:B------:R-:W0:Y:S01]  /*1600*/  MUFU.EX2 R22, R22 ;  /* 0x0000001600167308 */ /* 0x000e220000000800 */
[----:B-1----:R-:W-:Y:S01]  /*1610*/  @!P2 FMUL R29, R29, R29 ;  /* 0x0000001d1d1da220 */ /* 0x002fe20000400000 */
[----:B------:R-:W-:Y:S02]  /*1620*/  FSETP.GT.AND P2, PT, R27, 8.50705917302346158658e+37, PT ;  /* 0x7e8000001b00780b */ /* 0x000fe40003f44000 */
[----:B------:R-:W-:Y:S01]  /*1630*/  FSETP.GT.AND P0, PT, R25, 8.50705917302346158658e+37, PT ;  /* 0x7e8000001900780b */ /* 0x000fe20003f04000 */
[----:B------:R-:W-:Y:S01]  /*1640*/  FADD R29, R29, 1 ;  /* 0x3f8000001d1d7421 */ /* 0x000fe20000000000 */
[----:B------:R-:W-:-:S04]  /*1650*/  FSEL R21, R20, 1, P2 ;  /* 0x3f80000014157808 */ /* 0x000fc80001000000 */
[----:B------:R-:W-:-:S04]  /*1660*/  FSETP.GT.AND P3, PT, R29, 8.50705917302346158658e+37, PT ;  /* 0x7e8000001d00780b */ /* 0x000fc80003f64000 */
[----:B------:R-:W-:Y:S01]  /*1670*/  FSEL R28, R20, 1, P3 ;  /* 0x3f800000141c7808 */ /* 0x000fe20001800000 */
[----:B------:R-:W-:Y:S01]  /*1680*/  @P2 FMUL R27, R27, 0.25 ;  /* 0x3e8000001b1b2820 */ /* 0x000fe20000400000 */
[----:B0-----:R-:W-:Y:S01]  /*1690*/  @!P1 FMUL R22, R22, R22 ;  /* 0x0000001616169220 */ /* 0x001fe20000400000 */
[----:B------:R-:W-:Y:S02]  /*16a0*/  @P0 FMUL R25, R25, 0.25 ;  /* 0x3e80000019190820 */ /* 0x000fe40000400000 */
[----:B------:R0:W1:Y:S04]  /*16b0*/  MUFU.RCP R26, R27 ;  /* 0x0000001b001a7308 */ /* 0x0000680000001000 */
[----:B------:R-:W-:-:S04]  /*16c0*/  @P3 FMUL R29, R29, 0.25 ;  /* 0x3e8000001d1d3820 */ /* 0x000fc80000400000 */
[----:B------:R-:W2:Y:S01]  /*16d0*/  MUFU.RCP R23, R29 ;  /* 0x0000001d00177308 */ /* 0x000ea20000001000 */
[----:B0-----:R-:W-:Y:S01]  /*16e0*/  FADD R27, R22, 1 ;  /* 0x3f800000161b7421 */ /* 0x001fe20000000000 */
[----:B------:R-:W-:-:S04]  /*16f0*/  FSEL R22, R20, 1, P0 ;  /* 0x3f80000014167808 */ /* 0x000fc80000000000 */
[----:B------:R-:W-:Y:S01]  /*1700*/  FSETP.GT.AND P0, PT, R27, 8.50705917302346158658e+37, PT ;  /* 0x7e8000001b00780b */ /* 0x000fe20003f04000 */
[----:B-1----:R-:W-:Y:S01]  /*1710*/  FMUL R26, R26, R21 ;  /* 0x000000151a1a7220 */ /* 0x002fe20000400000 */
[----:B------:R-:W0:Y:S02]  /*1720*/  MUFU.RCP R25, R25 ;  /* 0x0000001900197308 */ /* 0x000e240000001000 */
[----:B------:R-:W-:Y:S01]  /*1730*/  FSEL R20, R20, 1, P0 ;  /* 0x3f80000014147808 */ /* 0x000fe20000000000 */
[----:B------:R-:W-:Y:S01]  /*1740*/  FMUL R17, R17, R26 ;  /* 0x0000001a11117220 */ /* 0x000fe20000400000 */
[----:B------:R-:W-:Y:S01]  /*1750*/  LOP3.LUT R26, R2, 0x800, RZ, 0xfc, !PT ;  /* 0x00000800021a7812 */ /* 0x000fe200078efcff */
[----:B--2---:R-:W-:-:S03]  /*1760*/  FMUL R21, R23, R28 ;  /* 0x0000001c17157220 */ /* 0x004fc60000400000 */
[----:B------:R-:W-:-:S03]  /*1770*/  LOP3.LUT R26, R26, 0xbf0, RZ, 0xc0, !PT ;  /* 0x00000bf01a1a7812 */ /* 0x000fc600078ec0ff */
[----:B------:R-:W-:Y:S01]  /*1780*/  @P0 FMUL R27, R27, 0.25 ;  /* 0x3e8000001b1b0820 */ /* 0x000fe20000400000 */
[----:B------:R-:W-:Y:S01]  /*1790*/  FMUL R18, R18, R21 ;  /* 0x0000001512127220 */ /* 0x000fe20000400000 */
[----:B------:R-:W-:Y:S01]  /*17a0*/  ISETP.GE.AND P0, PT, R24, 0x40, PT ;  /* 0x000000401800780c */ /* 0x000fe20003f06270 */
[----:B0-----:R-:W-:Y:S02]  /*17b0*/  FMUL R23, R25, R22 ;  /* 0x0000001619177220 */ /* 0x001fe40000400000 */
[----:B------:R-:W0:Y:S01]  /*17c0*/  S2R R22, SR_TID.X ;  /* 0x0000000000167919 */ /* 0x000e220000002100 */
[----:B------:R-:W1:Y:S01]  /*17d0*/  MUFU.RCP R27, R27 ;  /* 0x0000001b001b7308 */ /* 0x000e620000001000 */
[----:B------:R-:W-:Y:S01]  /*17e0*/  FMUL R12, R12, R23 ;  /* 0x000000170c0c7220 */ /* 0x000fe20000400000 */
[----:B------:R-:W-:-:S04]  /*17f0*/  LOP3.LUT R23, R2, 0x400, RZ, 0xfc, !PT ;  /* 0x0000040002177812 */ /* 0x000fc800078efcff */
[----:B------:R-:W-:-:S04]  /*1800*/  LOP3.LUT R23, R23, 0x7f0, RZ, 0xc0, !PT ;  /* 0x000007f017177812 */ /* 0x000fc800078ec0ff */
[----:B------:R-:W-:Y:S01]  /*1810*/  IADD3 R23, R23, UR4, RZ ;  /* 0x0000000417177c10 */ /* 0x000fe2000fffe0ff */
[----:B-1----:R-:W-:Y:S01]  /*1820*/  FMUL R20, R27, R20 ;  /* 0x000000141b147220 */ /* 0x002fe20000400000 */
[----:B------:R-:W-:-:S03]  /*1830*/  SHF.R.S32.HI R27, RZ, 0x1f, R24 ;  /* 0x0000001fff1b7819 */ /* 0x000fc60000011418 */
[----:B------:R-:W-:Y:S01]  /*1840*/  FMUL R19, R19, R20 ;  /* 0x0000001413137220 */ /* 0x000fe20000400000 */
[----:B------:R-:W-:Y:S02]  /*1850*/  LEA.HI R27, R27, R24, RZ, 0x4 ;  /* 0x000000181b1b7211 */ /* 0x000fe400078f20ff */
[C---:B0-----:R-:W-:Y:S02]  /*1860*/  SHF.L.U32 R25, R22.reuse, 0x4, RZ ;  /* 0x0000000416197819 */ /* 0x041fe400000006ff */
[----:B------:R-:W-:Y:S02]  /*1870*/  LOP3.LUT R22, R22, 0xfc, RZ, 0xc0, !PT ;  /* 0x000000fc16167812 */ /* 0x000fe400078ec0ff */
[----:B------:R-:W-:Y:S02]  /*1880*/  LOP3.LUT R25, R25, 0xff0, RZ, 0xc0, !PT ;  /* 0x00000ff019197812 */ /* 0x000fe400078ec0ff */
[----:B------:R-:W-:Y:S02]  /*1890*/  LEA R21, R22, UR4, 0x2 ;  /* 0x0000000416157c11 */ /* 0x000fe4000f8e10ff */
[----:B------:R-:W-:-:S04]  /*18a0*/  IADD3 R28, R25, UR4, RZ ;  /* 0x00000004191c7c10 */ /* 0x000fc8000fffe0ff */
[----:B------:R-:W-:-:S05]  /*18b0*/  LEA R25, R25, R28, 0x2 ;  /* 0x0000001c19197211 */ /* 0x000fca00078e10ff */
[----:B------:R0:W-:Y:S04]  /*18c0*/  STS.128 [R25], R12 ;  /* 0x0000000c19007388 */ /* 0x0001e80000000c00 */
[----:B------:R1:W-:Y:S04]  /*18d0*/  STS.128 [R25+0x10], R4 ;  /* 0x0000100419007388 */ /* 0x0003e80000000c00 */
[----:B------:R2:W-:Y:S04]  /*18e0*/  STS.128 [R25+0x20], R8 ;  /* 0x0000200819007388 */ /* 0x0005e80000000c00 */
[----:B------:R3:W-:Y:S01]  /*18f0*/  STS.128 [R25+0x30], R16 ;  /* 0x0000301019007388 */ /* 0x0007e20000000c00 */
[----:B0-----:R-:W-:Y:S01]  /*1900*/  LEA R12, R2, R23, 0x2 ;  /* 0x00000017020c7211 */ /* 0x001fe200078e10ff */
[----:B------:R-:W-:Y:S01]  /*1910*/  BAR.SYNC.DEFER_BLOCKING 0x0 ;  /* 0x0000000000007b1d */ /* 0x000fe20000010000 */
[----:B-1----:R-:W-:-:S02]  /*1920*/  IADD3 R5, R26, UR4, RZ ;  /* 0x000000041a057c10 */ /* 0x002fc4000fffe0ff */
[C---:B------:R-:W-:Y:S02]  /*1930*/  LEA R4, R2.reuse, R21, 0x2 ;  /* 0x0000001502047211 */ /* 0x040fe400078e10ff */
[----:B------:R-:W-:-:S03]  /*1940*/  LEA R20, R2, R5, 0x2 ;  /* 0x0000000502147211 */ /* 0x000fc600078e10ff */
[----:B--2---:R-:W0:Y:S01]  /*1950*/  LDC.64 R8, c[0x0][0x238] ;  /* 0x00008e00ff087b82 */ /* 0x004e220000000a00 */
[C---:B------:R-:W-:Y:S02]  /*1960*/  SHF.L.U32 R10, R27.reuse, 0x9, RZ ;  /* 0x000000091b0a7819 */ /* 0x040fe400000006ff */
[----:B------:R-:W-:Y:S02]  /*1970*/  LOP3.LUT R27, R27, 0xfffffff0, RZ, 0xc0, !PT ;  /* 0xfffffff01b1b7812 */ /* 0x000fe400078ec0ff */
[----:B---3--:R-:W-:Y:S02]  /*1980*/  LOP3.LUT R17, R10, 0xffffe000, RZ, 0xc0, !PT ;  /* 0xffffe0000a117812 */ /* 0x008fe400078ec0ff */
[----:B------:R-:W-:Y:S02]  /*1990*/  PRMT R11, R0, 0x6540, R3 ;  /* 0x00006540000b7816 */ /* 0x000fe40000000003 */
[----:B------:R-:W-:Y:S02]  /*19a0*/  IADD3 R24, R17, R24, -R27 ;  /* 0x0000001811187210 */ /* 0x000fe40007ffe81b */
[----:B------:R-:W-:-:S02]  /*19b0*/  LOP3.LUT R19, R11, 0x40, RZ, 0xfc, !PT ;  /* 0x000000400b137812 */ /* 0x000fc400078efcff */
[C---:B------:R-:W-:Y:S02]  /*19c0*/  LOP3.LUT R17, R11.reuse, 0x80, RZ, 0xfc, !PT ;  /* 0x000000800b117812 */ /* 0x040fe400078efcff */
[C---:B------:R-:W-:Y:S01]  /*19d0*/  LOP3.LUT R3, R11.reuse, 0xc0, RZ, 0xfc, !PT ;  /* 0x000000c00b037812 */ /* 0x040fe200078efcff */
[----:B------:R-:W1:Y:S01]  /*19e0*/  LDS.128 R4, [R4] ;  /* 0x0000000004047984 */ /* 0x000e620000000c00 */
[----:B------:R-:W-:Y:S02]  /*19f0*/  ISETP.LT.AND P1, PT, R11, 0x200, !P0 ;  /* 0x000002000b00780c */ /* 0x000fe40004721270 */
[----:B------:R-:W-:Y:S01]  /*1a00*/  ISETP.LT.AND P2, PT, R19, 0x200, !P0 ;  /* 0x000002001300780c */ /* 0x000fe20004741270 */
[----:B------:R-:W2:Y:S01]  /*1a10*/  LDS.128 R12, [R12+0x1000] ;  /* 0x001000000c0c7984 */ /* 0x000ea20000000c00 */
[----:B------:R-:W-:Y:S02]  /*1a20*/  ISETP.LT.AND P3, PT, R17, 0x200, !P0 ;  /* 0x000002001100780c */ /* 0x000fe40004761270 */
[----:B------:R-:W-:Y:S01]  /*1a30*/  LEA R11, R11, R24, 0x4 ;  /* 0x000000180b0b7211 */ /* 0x000fe200078e20ff */
[----:B------:R-:W3:Y:S01]  /*1a40*/  LDS.128 R20, [R20+0x2000] ;  /* 0x0020000014147984 */ /* 0x000ee20000000c00 */
[----:B------:R-:W-:-:S02]  /*1a50*/  ISETP.LT.AND P0, PT, R3, 0x200, !P0 ;  /* 0x000002000300780c */ /* 0x000fc40004701270 */
[-C--:B------:R-:W-:Y:S01]  /*1a60*/  LEA R19, R19, R24.reuse, 0x4 ;  /* 0x0000001813137211 */ /* 0x080fe200078e20ff */
[--C-:B0-----:R-:W-:Y:S01]  /*1a70*/  IMAD.WIDE R10, R11, 0x4, R8.reuse ;  /* 0x000000040b0a7825 */ /* 0x101fe200078e0208 */
[----:B------:R-:W-:Y:S02]  /*1a80*/  LEA R25, R17, R24, 0x4 ;  /* 0x0000001811197211 */ /* 0x000fe400078e20ff */
[----:B------:R-:W-:Y:S01]  /*1a90*/  LOP3.LUT R0, R2, 0xc00, RZ, 0xfc, !PT ;  /* 0x00000c0002007812 */ /* 0x000fe200078efcff */
[----:B------:R-:W-:-:S03]  /*1aa0*/  IMAD.WIDE R16, R19, 0x4, R8 ;  /* 0x0000000413107825 */ /* 0x000fc600078e0208 */
[----:B------:R-:W-:Y:S01]  /*1ab0*/  LOP3.LUT R0, R0, 0xff0, RZ, 0xc0, !PT ;  /* 0x00000ff000007812 */ /* 0x000fe200078ec0ff */
[----:B------:R-:W-:-:S03]  /*1ac0*/  IMAD.WIDE R18, R25, 0x4, R8 ;  /* 0x0000000419127825 */ /* 0x000fc600078e0208 */
[----:B------:R-:W-:-:S04]  /*1ad0*/  IADD3 R27, R0, UR4, RZ ;  /* 0x00000004001b7c10 */ /* 0x000fc8000fffe0ff */
[----:B------:R-:W-:Y:S01]  /*1ae0*/  LEA R27, R2, R27, 0x2 ;  /* 0x0000001b021b7211 */ /* 0x000fe200078e10ff */
[----:B-1----:R0:W-:Y:S04]  /*1af0*/  @P1 STG.E.128 desc[UR6][R10.64], R4 ;  /* 0x000000040a001986 */ /* 0x0021e8000c101d06 */
[----:B--2---:R0:W-:Y:S04]  /*1b00*/  @P2 STG.E.128 desc[UR6][R16.64], R12 ;  /* 0x0000000c10002986 */ /* 0x0041e8000c101d06 */
[----:B---3--:R0:W-:Y:S02]  /*1b10*/  @P3 STG.E.128 desc[UR6][R18.64], R20 ;  /* 0x0000001412003986 */ /* 0x0081e4000c101d06 */
[----:B0-----:R-:W-:Y:S05]  /*1b20*/  @!P0 EXIT ;  /* 0x000000000000894d */ /* 0x001fea0003800000 */
[----:B0-----:R-:W0:Y:S01]  /*1b30*/  LDS.128 R4, [R27+0x3000] ;  /* 0x003000001b047984 */ /* 0x001e220000000c00 */
[----:B------:R-:W-:-:S05]  /*1b40*/  LEA R3, R3, R24, 0x4 ;  /* 0x0000001803037211 */ /* 0x000fca00078e20ff */
[----:B------:R-:W-:-:S05]  /*1b50*/  IMAD.WIDE R8, R3, 0x4, R8 ;  /* 0x0000000403087825 */ /* 0x000fca00078e0208 */
[----:B0-----:R-:W-:Y:S01]  /*1b60*/  STG.E.128 desc[UR6][R8.64], R4 ;  /* 0x0000000408007986 */ /* 0x001fe2000c101d06 */
[----:B------:R-:W-:Y:S05]  /*1b70*/  EXIT ;  /* 0x000000000000794d */ /* 0x000fea0003800000 */
.L_x_0:
[----:B------:R-:W-:-:S00]  /*1b80*/  BRA `(.L_x_0) ;  /* 0xfffffffc00fc7947 */ /* 0x000fc0000383ffff */
[----:B------:R-:W-:-:S00]  /*1b90*/  NOP ;  /* 0x0000000000007918 */ /* 0x000fc00000000000 */
        /* <DEDUP_REMOVED lines=14> */
.L_x_1:


//--------------------- .nv.global.init           --------------------------
	.section	.nv.global.init,"aw",@progbits
.nv.global.init:
	.type		_$_str,@object
	.size		_$_str,(_$_str_$_2 - _$_str)
_$_str:
        /*0000*/ 	.byte	0x5f, 0x5f, 0x43, 0x55, 0x44, 0x41, 0x5f, 0x46, 0x54, 0x5a, 0x00
	.type		_$_str_$_2,@object
	.size		_$_str_$_2,(.L_1 - _$_str_$_2)
_$_str_$_2:
        /*000b*/ 	.byte	0x5f, 0x5f, 0x43, 0x55, 0x44, 0x41, 0x5f, 0x50, 0x52, 0x45, 0x43, 0x5f, 0x53, 0x51, 0x52, 0x54
        /*001b*/ 	.byte	0x00
.L_1:


//--------------------- .nv.shared.triton_poi_fused__native_batch_norm_legit_no_training_silu_30 --------------------------
	.section	.nv.shared.triton_poi_fused__native_batch_norm_legit_no_training_silu_30,"aw",@nobits
	.sectionflags	@""
	.align	16
	.zero		1024


//--------------------- .nv.constant0.triton_poi_fused__native_batch_norm_legit_no_training_silu_30 --------------------------
	.section	.nv.constant0.triton_poi_fused__native_batch_norm_legit_no_training_silu_30,"a",@progbits
	.sectionflags	@""
	.align	4
.nv.constant0.triton_poi_fused__native_batch_norm_legit_no_training_silu_30:
	.zero		584
